//
// Generated by NVIDIA NVVM Compiler
//
// Compiler Build ID: CL-36424714
// Cuda compilation tools, release 13.0, V13.0.88
// Based on NVVM 20.0.0
//

.version 9.0
.target sm_100
.address_size 64

	// .globl	_Z3minPiS_

.visible .entry _Z3minPiS_(
	.param .u64 .ptr .align 1 _Z3minPiS__param_0,
	.param .u64 .ptr .align 1 _Z3minPiS__param_1
)
{
	.reg .b32 	%r<5>;
	.reg .b64 	%rd<7>;

	ld.param.u64 	%rd1, [_Z3minPiS__param_0];
	ld.param.u64 	%rd2, [_Z3minPiS__param_1];
	cvta.to.global.u64 	%rd3, %rd2;
	cvta.to.global.u64 	%rd4, %rd1;
	mov.u32 	%r1, %tid.x;
	ld.global.u32 	%r2, [%rd4];
	st.global.u32 	[%rd3], %r2;
	mul.wide.u32 	%rd5, %r1, 4;
	add.s64 	%rd6, %rd4, %rd5;
	ld.global.u32 	%r3, [%rd6];
	min.s32 	%r4, %r3, %r2;
	st.global.u32 	[%rd3], %r4;
	ret;

}
	// .globl	_Z3maxPiS_
.visible .entry _Z3maxPiS_(
	.param .u64 .ptr .align 1 _Z3maxPiS__param_0,
	.param .u64 .ptr .align 1 _Z3maxPiS__param_1
)
{
	.reg .b32 	%r<5>;
	.reg .b64 	%rd<7>;

	ld.param.u64 	%rd1, [_Z3maxPiS__param_0];
	ld.param.u64 	%rd2, [_Z3maxPiS__param_1];
	cvta.to.global.u64 	%rd3, %rd2;
	cvta.to.global.u64 	%rd4, %rd1;
	mov.u32 	%r1, %tid.x;
	ld.global.u32 	%r2, [%rd4];
	st.global.u32 	[%rd3], %r2;
	mul.wide.u32 	%rd5, %r1, 4;
	add.s64 	%rd6, %rd4, %rd5;
	ld.global.u32 	%r3, [%rd6];
	max.s32 	%r4, %r3, %r2;
	st.global.u32 	[%rd3], %r4;
	ret;

}


// ===== COMPILED SASS (sm_100) =====

	.target	sm_100

	.elftype	@"ET_EXEC"


//--------------------- .note.nv.tkinfo           --------------------------
	.section	.note.nv.tkinfo,"",@"SHT_NOTE"
	.sectionflags	@"SHF_NOTE_NV_TKINFO"
	.tkinfo
        /*0018*/ 	.word	0x00000002
        /*0030*/ 	.string	""
        /*0030*/ 	.string	"ptxas"
        /*0030*/ 	.string	"Cuda compilation tools, release 13.0, V13.0.88"
        /*0030*/ 	.string	"Build cuda_13.0.r13.0/compiler.36424714_0"
        /*0030*/ 	.string	"-arch sm_100 -m 64 "



//--------------------- .note.nv.cuinfo           --------------------------
	.section	.note.nv.cuinfo,"",@"SHT_NOTE"
	.sectionflags	@"SHF_NOTE_NV_CUINFO"
        /*0018*/ 	.short	0x0002
        /*001a*/ 	.short	0x0064
        /*001c*/ 	.short	0x0082
	.zero		2


//--------------------- .nv.info                  --------------------------
	.section	.nv.info,"",@"SHT_CUDA_INFO"
	.align	4


	//----- nvinfo : EIATTR_REGCOUNT
	.align		4
        /*0000*/ 	.byte	0x04, 0x2f
        /*0002*/ 	.short	(.L_1 - .L_0)
	.align		4
.L_0:
        /*0004*/ 	.word	index@(_Z3minPiS_)
        /*0008*/ 	.word	0x0000000c


	//----- nvinfo : EIATTR_FRAME_SIZE
	.align		4
.L_1:
        /*000c*/ 	.byte	0x04, 0x11
        /*000e*/ 	.short	(.L_3 - .L_2)
	.align		4
.L_2:
        /*0010*/ 	.word	index@(_Z3minPiS_)
        /*0014*/ 	.word	0x00000000


	//----- nvinfo : EIATTR_REGCOUNT
	.align		4
.L_3:
        /*0018*/ 	.byte	0x04, 0x2f
        /*001a*/ 	.short	(.L_5 - .L_4)
	.align		4
.L_4:
        /*001c*/ 	.word	index@(_Z3maxPiS_)
        /*0020*/ 	.word	0x0000000c


	//----- nvinfo : EIATTR_FRAME_SIZE
	.align		4
.L_5:
        /*0024*/ 	.byte	0x04, 0x11
        /*0026*/ 	.short	(.L_7 - .L_6)
	.align		4
.L_6:
        /*0028*/ 	.word	index@(_Z3maxPiS_)
        /*002c*/ 	.word	0x00000000


	//----- nvinfo : EIATTR_MIN_STACK_SIZE
	.align		4
.L_7:
        /*0030*/ 	.byte	0x04, 0x12
        /*0032*/ 	.short	(.L_9 - .L_8)
	.align		4
.L_8:
        /*0034*/ 	.word	index@(_Z3maxPiS_)
        /*0038*/ 	.word	0x00000000


	//----- nvinfo : EIATTR_MIN_STACK_SIZE
	.align		4
.L_9:
        /*003c*/ 	.byte	0x04, 0x12
        /*003e*/ 	.short	(.L_11 - .L_10)
	.align		4
.L_10:
        /*0040*/ 	.word	index@(_Z3minPiS_)
        /*0044*/ 	.word	0x00000000
.L_11:


//--------------------- .nv.compat                --------------------------
	.section	.nv.compat,"",@"SHT_CUDA_COMPAT_INFO"
	.align	4
        /*0000*/ 	.byte	0x02, 0x09, 0x00, 0x00, 0x02, 0x02, 0x01, 0x00, 0x02, 0x05, 0x05, 0x00, 0x03, 0x07, 0x01, 0x01
        /*0010*/ 	.byte	0x02, 0x03, 0x00, 0x00, 0x02, 0x06, 0x01, 0x00, 0x04, 0x0b, 0x08, 0x00, 0x09, 0x00, 0x00, 0x00
        /*0020*/ 	.byte	0x00, 0x00, 0x00, 0x00


//--------------------- .nv.info._Z3maxPiS_       --------------------------
	.section	.nv.info._Z3maxPiS_,"",@"SHT_CUDA_INFO"
	.sectionflags	@""
	.align	4


	//----- nvinfo : EIATTR_CUDA_API_VERSION
	.align		4
        /*0000*/ 	.byte	0x04, 0x37
        /*0002*/ 	.short	(.L_13 - .L_12)
.L_12:
        /*0004*/ 	.word	0x00000082


	//----- nvinfo : EIATTR_KPARAM_INFO
	.align		4
.L_13:
        /*0008*/ 	.byte	0x04, 0x17
        /*000a*/ 	.short	(.L_15 - .L_14)
.L_14:
        /*000c*/ 	.word	0x00000000
        /*0010*/ 	.short	0x0001
        /*0012*/ 	.short	0x0008
        /*0014*/ 	.byte	0x00, 0xf5, 0x21, 0x00


	//----- nvinfo : EIATTR_KPARAM_INFO
	.align		4
.L_15:
        /*0018*/ 	.byte	0x04, 0x17
        /*001a*/ 	.short	(.L_17 - .L_16)
.L_16:
        /*001c*/ 	.word	0x00000000
        /*0020*/ 	.short	0x0000
        /*0022*/ 	.short	0x0000
        /*0024*/ 	.byte	0x00, 0xf5, 0x21, 0x00


	//----- nvinfo : EIATTR_SPARSE_MMA_MASK
	.align		4
.L_17:
        /*0028*/ 	.byte	0x03, 0x50
        /*002a*/ 	.short	0x0000


	//----- nvinfo : EIATTR_MAXREG_COUNT
	.align		4
        /*002c*/ 	.byte	0x03, 0x1b
        /*002e*/ 	.short	0x00ff


	//----- nvinfo : EIATTR_MERCURY_ISA_VERSION
	.align		4
        /*0030*/ 	.byte	0x03, 0x5f
        /*0032*/ 	.short	0x0101


	//----- nvinfo : EIATTR_VRC_CTA_INIT_COUNT
	.align		4
        /*0034*/ 	.byte	0x02, 0x4a
	.zero		1
	.zero		1


	//----- nvinfo : EIATTR_EXIT_INSTR_OFFSETS
	.align		4
        /*0038*/ 	.byte	0x04, 0x1c
        /*003a*/ 	.short	(.L_19 - .L_18)


	//   ....[0]....
.L_18:
        /*003c*/ 	.word	0x000000c0


	//----- nvinfo : EIATTR_CBANK_PARAM_SIZE
	.align		4
.L_19:
        /*0040*/ 	.byte	0x03, 0x19
        /*0042*/ 	.short	0x0010


	//----- nvinfo : EIATTR_PARAM_CBANK
	.align		4
        /*0044*/ 	.byte	0x04, 0x0a
        /*0046*/ 	.short	(.L_21 - .L_20)
	.align		4
.L_20:
        /*0048*/ 	.word	index@(.nv.constant0._Z3maxPiS_)
        /*004c*/ 	.short	0x0380
        /*004e*/ 	.short	0x0010


	//----- nvinfo : EIATTR_SW_WAR
	.align		4
.L_21:
        /*0050*/ 	.byte	0x04, 0x36
        /*0052*/ 	.short	(.L_23 - .L_22)
.L_22:
        /*0054*/ 	.word	0x00000008
.L_23:


//--------------------- .nv.info._Z3minPiS_       --------------------------
	.section	.nv.info._Z3minPiS_,"",@"SHT_CUDA_INFO"
	.sectionflags	@""
	.align	4


	//----- nvinfo : EIATTR_CUDA_API_VERSION
	.align		4
        /*0000*/ 	.byte	0x04, 0x37
        /*0002*/ 	.short	(.L_25 - .L_24)
.L_24:
        /*0004*/ 	.word	0x00000082


	//----- nvinfo : EIATTR_KPARAM_INFO
	.align		4
.L_25:
        /*0008*/ 	.byte	0x04, 0x17
        /*000a*/ 	.short	(.L_27 - .L_26)
.L_26:
        /*000c*/ 	.word	0x00000000
        /*0010*/ 	.short	0x0001
        /*0012*/ 	.short	0x0008
        /*0014*/ 	.byte	0x00, 0xf5, 0x21, 0x00


	//----- nvinfo : EIATTR_KPARAM_INFO
	.align		4
.L_27:
        /*0018*/ 	.byte	0x04, 0x17
        /*001a*/ 	.short	(.L_29 - .L_28)
.L_28:
        /*001c*/ 	.word	0x00000000
        /*0020*/ 	.short	0x0000
        /*0022*/ 	.short	0x0000
        /*0024*/ 	.byte	0x00, 0xf5, 0x21, 0x00


	//----- nvinfo : EIATTR_SPARSE_MMA_MASK
	.align		4
.L_29:
        /*0028*/ 	.byte	0x03, 0x50
        /*002a*/ 	.short	0x0000


	//----- nvinfo : EIATTR_MAXREG_COUNT
	.align		4
        /*002c*/ 	.byte	0x03, 0x1b
        /*002e*/ 	.short	0x00ff


	//----- nvinfo : EIATTR_MERCURY_ISA_VERSION
	.align		4
        /*0030*/ 	.byte	0x03, 0x5f
        /*0032*/ 	.short	0x0101


	//----- nvinfo : EIATTR_VRC_CTA_INIT_COUNT
	.align		4
        /*0034*/ 	.byte	0x02, 0x4a
	.zero		1
	.zero		1


	//----- nvinfo : EIATTR_EXIT_INSTR_OFFSETS
	.align		4
        /*0038*/ 	.byte	0x04, 0x1c
        /*003a*/ 	.short	(.L_31 - .L_30)


	//   ....[0]....
.L_30:
        /*003c*/ 	.word	0x000000c0


	//----- nvinfo : EIATTR_CBANK_PARAM_SIZE
	.align		4
.L_31:
        /*0040*/ 	.byte	0x03, 0x19
        /*0042*/ 	.short	0x0010


	//----- nvinfo : EIATTR_PARAM_CBANK
	.align		4
        /*0044*/ 	.byte	0x04, 0x0a
        /*0046*/ 	.short	(.L_33 - .L_32)
	.align		4
.L_32:
        /*0048*/ 	.word	index@(.nv.constant0._Z3minPiS_)
        /*004c*/ 	.short	0x0380
        /*004e*/ 	.short	0x0010


	//----- nvinfo : EIATTR_SW_WAR
	.align		4
.L_33:
        /*0050*/ 	.byte	0x04, 0x36
        /*0052*/ 	.short	(.L_35 - .L_34)
.L_34:
        /*0054*/ 	.word	0x00000008
.L_35:


//--------------------- .nv.callgraph             --------------------------
	.section	.nv.callgraph,"",@"SHT_CUDA_CALLGRAPH"
	.align	4
	.sectionentsize	8
	.align		4
        /*0000*/ 	.word	0x00000000
	.align		4
        /*0004*/ 	.word	0xffffffff
	.align		4
        /*0008*/ 	.word	0x00000000
	.align		4
        /*000c*/ 	.word	0xfffffffe
	.align		4
        /*0010*/ 	.word	0x00000000
	.align		4
        /*0014*/ 	.word	0xfffffffd
	.align		4
        /*0018*/ 	.word	0x00000000
	.align		4
        /*001c*/ 	.word	0xfffffffc


//--------------------- .text._Z3maxPiS_          --------------------------
	.section	.text._Z3maxPiS_,"ax",@progbits
	.align	128
        .global         _Z3maxPiS_
        .type           _Z3maxPiS_,@function
        .size           _Z3maxPiS_,(.L_x_2 - _Z3maxPiS_)
        .other          _Z3maxPiS_,@"STO_CUDA_ENTRY STV_DEFAULT"
_Z3maxPiS_:
.text._Z3maxPiS_:
[----:B------:R-:W-:Y:S08]  /*0000*/  LDC R1, c[0x0][0x37c] ;  /* 0x0000df00ff017b82 */ /* 0x000ff00000000800 */
[----:B------:R-:W0:Y:S01]  /*0010*/  LDC.64 R2, c[0x0][0x380] ;  /* 0x0000e000ff027b82 */ /* 0x000e220000000a00 */
[----:B------:R-:W0:Y:S01]  /*0020*/  LDCU.64 UR4, c[0x0][0x358] ;  /* 0x00006b00ff0477ac */ /* 0x000e220008000a00 */
[----:B------:R-:W1:Y:S06]  /*0030*/  S2R R9, SR_TID.X ;  /* 0x0000000000097919 */ /* 0x000e6c0000002100 */
[----:B------:R-:W1:Y:S01]  /*0040*/  LDC.64 R6, c[0x0][0x380] ;  /* 0x0000e000ff067b82 */ /* 0x000e620000000a00 */
[----:B0-----:R-:W2:Y:S07]  /*0050*/  LDG.E R3, desc[UR4][R2.64] ;  /* 0x0000000402037981 */ /* 0x001eae000c1e1900 */
[----:B------:R-:W2:Y:S01]  /*0060*/  LDC.64 R4, c[0x0][0x388] ;  /* 0x0000e200ff047b82 */ /* 0x000ea20000000a00 */
[----:B-1----:R-:W-:Y:S01]  /*0070*/  IMAD.WIDE.U32 R6, R9, 0x4, R6 ;  /* 0x0000000409067825 */ /* 0x002fe200078e0006 */
[----:B--2---:R-:W-:Y:S05]  /*0080*/  STG.E desc[UR4][R4.64], R3 ;  /* 0x0000000304007986 */ /* 0x004fea000c101904 */
[----:B------:R-:W2:Y:S02]  /*0090*/  LDG.E R6, desc[UR4][R6.64] ;  /* 0x0000000406067981 */ /* 0x000ea4000c1e1900 */
[----:B--2---:R-:W-:-:S05]  /*00a0*/  VIMNMX R9, PT, PT, R3, R6, !PT ;  /* 0x0000000603097248 */ /* 0x004fca0007fe0100 */
[----:B------:R-:W-:Y:S01]  /*00b0*/  STG.E desc[UR4][R4.64], R9 ;  /* 0x0000000904007986 */ /* 0x000fe2000c101904 */
[----:B------:R-:W-:Y:S05]  /*00c0*/  EXIT ;  /* 0x000000000000794d */ /* 0x000fea0003800000 */
.L_x_0:
[----:B------:R-:W-:-:S00]  /*00d0*/  BRA `(.L_x_0) ;  /* 0xfffffffc00fc7947 */ /* 0x000fc0000383ffff */
[----:B------:R-:W-:-:S00]  /*00e0*/  NOP ;  /* 0x0000000000007918 */ /* 0x000fc00000000000 */
        /* <DEDUP_REMOVED lines=9> */
.L_x_2:


//--------------------- .text._Z3minPiS_          --------------------------
	.section	.text._Z3minPiS_,"ax",@progbits
	.align	128
        .global         _Z3minPiS_
        .type           _Z3minPiS_,@function
        .size           _Z3minPiS_,(.L_x_3 - _Z3minPiS_)
        .other          _Z3minPiS_,@"STO_CUDA_ENTRY STV_DEFAULT"
_Z3minPiS_:
.text._Z3minPiS_:
        /* <DEDUP_REMOVED lines=10> */
[----:B--2---:R-:W-:-:S05]  /*00a0*/  VIMNMX R9, PT, PT, R3, R6, PT ;  /* 0x0000000603097248 */ /* 0x004fca0003fe0100 */
[----:B------:R-:W-:Y:S01]  /*00b0*/  STG.E desc[UR4][R4.64], R9 ;  /* 0x0000000904007986 */ /* 0x000fe2000c101904 */
[----:B------:R-:W-:Y:S05]  /*00c0*/  EXIT ;  /* 0x000000000000794d */ /* 0x000fea0003800000 */
.L_x_1:
        /* <DEDUP_REMOVED lines=11> */
.L_x_3:


//--------------------- .nv.shared.reserved.0     --------------------------
	.section	.nv.shared.reserved.0,"aw",@nobits
	.weak		__nv_reservedSMEM_offset_0_alias
	.size		__nv_reservedSMEM_offset_0_alias, 0, 64
	.other		__nv_reservedSMEM_offset_0_alias,@"STO_CUDA_RESERVED_SHARED STV_DEFAULT"
__nv_reservedSMEM_offset_0_alias:
	.zero		0
	.zero		64


//--------------------- .nv.constant0._Z3maxPiS_  --------------------------
	.section	.nv.constant0._Z3maxPiS_,"a",@progbits
	.sectionflags	@""
	.align	4
.nv.constant0._Z3maxPiS_:
	.zero		912


//--------------------- .nv.constant0._Z3minPiS_  --------------------------
	.section	.nv.constant0._Z3minPiS_,"a",@progbits
	.sectionflags	@""
	.align	4
.nv.constant0._Z3minPiS_:
	.zero		912


//--------------------- SYMBOLS --------------------------

	.type		.nv.reservedSmem.offset0,@object
	.size		.nv.reservedSmem.offset0,0x4
